//
// Generated by NVIDIA NVVM Compiler
//
// Compiler Build ID: CL-36424714
// Cuda compilation tools, release 13.0, V13.0.88
// Based on NVVM 20.0.0
//

.version 9.0
.target sm_100
.address_size 64

	// .globl	_Z13vectAddditionPfS_S_i

.visible .entry _Z13vectAddditionPfS_S_i(
	.param .u64 .ptr .align 1 _Z13vectAddditionPfS_S_i_param_0,
	.param .u64 .ptr .align 1 _Z13vectAddditionPfS_S_i_param_1,
	.param .u64 .ptr .align 1 _Z13vectAddditionPfS_S_i_param_2,
	.param .u32 _Z13vectAddditionPfS_S_i_param_3
)
{
	.reg .pred 	%p<2>;
	.reg .b32 	%r<6>;
	.reg .b32 	%f<4>;
	.reg .b64 	%rd<11>;

	ld.param.u64 	%rd1, [_Z13vectAddditionPfS_S_i_param_0];
	ld.param.u64 	%rd2, [_Z13vectAddditionPfS_S_i_param_1];
	ld.param.u64 	%rd3, [_Z13vectAddditionPfS_S_i_param_2];
	ld.param.u32 	%r2, [_Z13vectAddditionPfS_S_i_param_3];
	mov.u32 	%r3, %ctaid.x;
	mov.u32 	%r4, %ntid.x;
	mov.u32 	%r5, %tid.x;
	mad.lo.s32 	%r1, %r3, %r4, %r5;
	setp.ge.s32 	%p1, %r1, %r2;
	@%p1 bra 	$L__BB0_2;
	cvta.to.global.u64 	%rd4, %rd1;
	cvta.to.global.u64 	%rd5, %rd2;
	cvta.to.global.u64 	%rd6, %rd3;
	mul.wide.s32 	%rd7, %r1, 4;
	add.s64 	%rd8, %rd4, %rd7;
	ld.global.f32 	%f1, [%rd8];
	add.s64 	%rd9, %rd5, %rd7;
	ld.global.f32 	%f2, [%rd9];
	add.f32 	%f3, %f1, %f2;
	add.s64 	%rd10, %rd6, %rd7;
	st.global.f32 	[%rd10], %f3;
$L__BB0_2:
	ret;

}


// ===== COMPILED SASS (sm_100) =====

	.target	sm_100

	.elftype	@"ET_EXEC"


//--------------------- .note.nv.tkinfo           --------------------------
	.section	.note.nv.tkinfo,"",@"SHT_NOTE"
	.sectionflags	@"SHF_NOTE_NV_TKINFO"
	.tkinfo
        /*0018*/ 	.word	0x00000002
        /*0030*/ 	.string	""
        /*0030*/ 	.string	"ptxas"
        /*0030*/ 	.string	"Cuda compilation tools, release 13.0, V13.0.88"
        /*0030*/ 	.string	"Build cuda_13.0.r13.0/compiler.36424714_0"
        /*0030*/ 	.string	"-arch sm_100 -m 64 "



//--------------------- .note.nv.cuinfo           --------------------------
	.section	.note.nv.cuinfo,"",@"SHT_NOTE"
	.sectionflags	@"SHF_NOTE_NV_CUINFO"
        /*0018*/ 	.short	0x0002
        /*001a*/ 	.short	0x0064
        /*001c*/ 	.short	0x0082
	.zero		2


//--------------------- .nv.info                  --------------------------
	.section	.nv.info,"",@"SHT_CUDA_INFO"
	.align	4


	//----- nvinfo : EIATTR_REGCOUNT
	.align		4
        /*0000*/ 	.byte	0x04, 0x2f
        /*0002*/ 	.short	(.L_1 - .L_0)
	.align		4
.L_0:
        /*0004*/ 	.word	index@(_Z13vectAddditionPfS_S_i)
        /*0008*/ 	.word	0x0000000c


	//----- nvinfo : EIATTR_FRAME_SIZE
	.align		4
.L_1:
        /*000c*/ 	.byte	0x04, 0x11
        /*000e*/ 	.short	(.L_3 - .L_2)
	.align		4
.L_2:
        /*0010*/ 	.word	index@(_Z13vectAddditionPfS_S_i)
        /*0014*/ 	.word	0x00000000


	//----- nvinfo : EIATTR_MIN_STACK_SIZE
	.align		4
.L_3:
        /*0018*/ 	.byte	0x04, 0x12
        /*001a*/ 	.short	(.L_5 - .L_4)
	.align		4
.L_4:
        /*001c*/ 	.word	index@(_Z13vectAddditionPfS_S_i)
        /*0020*/ 	.word	0x00000000
.L_5:


//--------------------- .nv.compat                --------------------------
	.section	.nv.compat,"",@"SHT_CUDA_COMPAT_INFO"
	.align	4
        /*0000*/ 	.byte	0x02, 0x09, 0x00, 0x00, 0x02, 0x02, 0x01, 0x00, 0x02, 0x05, 0x05, 0x00, 0x03, 0x07, 0x01, 0x01
        /*0010*/ 	.byte	0x02, 0x03, 0x00, 0x00, 0x02, 0x06, 0x01, 0x00, 0x04, 0x0b, 0x08, 0x00, 0x09, 0x00, 0x00, 0x00
        /*0020*/ 	.byte	0x00, 0x00, 0x00, 0x00


//--------------------- .nv.info._Z13vectAddditionPfS_S_i --------------------------
	.section	.nv.info._Z13vectAddditionPfS_S_i,"",@"SHT_CUDA_INFO"
	.sectionflags	@""
	.align	4


	//----- nvinfo : EIATTR_CUDA_API_VERSION
	.align		4
        /*0000*/ 	.byte	0x04, 0x37
        /*0002*/ 	.short	(.L_7 - .L_6)
.L_6:
        /*0004*/ 	.word	0x00000082


	//----- nvinfo : EIATTR_KPARAM_INFO
	.align		4
.L_7:
        /*0008*/ 	.byte	0x04, 0x17
        /*000a*/ 	.short	(.L_9 - .L_8)
.L_8:
        /*000c*/ 	.word	0x00000000
        /*0010*/ 	.short	0x0003
        /*0012*/ 	.short	0x0018
        /*0014*/ 	.byte	0x00, 0xf0, 0x11, 0x00


	//----- nvinfo : EIATTR_KPARAM_INFO
	.align		4
.L_9:
        /*0018*/ 	.byte	0x04, 0x17
        /*001a*/ 	.short	(.L_11 - .L_10)
.L_10:
        /*001c*/ 	.word	0x00000000
        /*0020*/ 	.short	0x0002
        /*0022*/ 	.short	0x0010
        /*0024*/ 	.byte	0x00, 0xf5, 0x21, 0x00


	//----- nvinfo : EIATTR_KPARAM_INFO
	.align		4
.L_11:
        /*0028*/ 	.byte	0x04, 0x17
        /*002a*/ 	.short	(.L_13 - .L_12)
.L_12:
        /*002c*/ 	.word	0x00000000
        /*0030*/ 	.short	0x0001
        /*0032*/ 	.short	0x0008
        /*0034*/ 	.byte	0x00, 0xf5, 0x21, 0x00


	//----- nvinfo : EIATTR_KPARAM_INFO
	.align		4
.L_13:
        /*0038*/ 	.byte	0x04, 0x17
        /*003a*/ 	.short	(.L_15 - .L_14)
.L_14:
        /*003c*/ 	.word	0x00000000
        /*0040*/ 	.short	0x0000
        /*0042*/ 	.short	0x0000
        /*0044*/ 	.byte	0x00, 0xf5, 0x21, 0x00


	//----- nvinfo : EIATTR_SPARSE_MMA_MASK
	.align		4
.L_15:
        /*0048*/ 	.byte	0x03, 0x50
        /*004a*/ 	.short	0x0000


	//----- nvinfo : EIATTR_MAXREG_COUNT
	.align		4
        /*004c*/ 	.byte	0x03, 0x1b
        /*004e*/ 	.short	0x00ff


	//----- nvinfo : EIATTR_MERCURY_ISA_VERSION
	.align		4
        /*0050*/ 	.byte	0x03, 0x5f
        /*0052*/ 	.short	0x0101


	//----- nvinfo : EIATTR_VRC_CTA_INIT_COUNT
	.align		4
        /*0054*/ 	.byte	0x02, 0x4a
	.zero		1
	.zero		1


	//----- nvinfo : EIATTR_EXIT_INSTR_OFFSETS
	.align		4
        /*0058*/ 	.byte	0x04, 0x1c
        /*005a*/ 	.short	(.L_17 - .L_16)


	//   ....[0]....
.L_16:
        /*005c*/ 	.word	0x00000070


	//   ....[1]....
        /*0060*/ 	.word	0x00000130


	//----- nvinfo : EIATTR_CBANK_PARAM_SIZE
	.align		4
.L_17:
        /*0064*/ 	.byte	0x03, 0x19
        /*0066*/ 	.short	0x001c


	//----- nvinfo : EIATTR_PARAM_CBANK
	.align		4
        /*0068*/ 	.byte	0x04, 0x0a
        /*006a*/ 	.short	(.L_19 - .L_18)
	.align		4
.L_18:
        /*006c*/ 	.word	index@(.nv.constant0._Z13vectAddditionPfS_S_i)
        /*0070*/ 	.short	0x0380
        /*0072*/ 	.short	0x001c


	//----- nvinfo : EIATTR_SW_WAR
	.align		4
.L_19:
        /*0074*/ 	.byte	0x04, 0x36
        /*0076*/ 	.short	(.L_21 - .L_20)
.L_20:
        /*0078*/ 	.word	0x00000008
.L_21:


//--------------------- .nv.callgraph             --------------------------
	.section	.nv.callgraph,"",@"SHT_CUDA_CALLGRAPH"
	.align	4
	.sectionentsize	8
	.align		4
        /*0000*/ 	.word	0x00000000
	.align		4
        /*0004*/ 	.word	0xffffffff
	.align		4
        /*0008*/ 	.word	0x00000000
	.align		4
        /*000c*/ 	.word	0xfffffffe
	.align		4
        /*0010*/ 	.word	0x00000000
	.align		4
        /*0014*/ 	.word	0xfffffffd
	.align		4
        /*0018*/ 	.word	0x00000000
	.align		4
        /*001c*/ 	.word	0xfffffffc


//--------------------- .text._Z13vectAddditionPfS_S_i --------------------------
	.section	.text._Z13vectAddditionPfS_S_i,"ax",@progbits
	.align	128
        .global         _Z13vectAddditionPfS_S_i
        .type           _Z13vectAddditionPfS_S_i,@function
        .size           _Z13vectAddditionPfS_S_i,(.L_x_1 - _Z13vectAddditionPfS_S_i)
        .other          _Z13vectAddditionPfS_S_i,@"STO_CUDA_ENTRY STV_DEFAULT"
_Z13vectAddditionPfS_S_i:
.text._Z13vectAddditionPfS_S_i:
[----:B------:R-:W-:Y:S01]  /*0000*/  LDC R1, c[0x0][0x37c] ;  /* 0x0000df00ff017b82 */ /* 0x000fe20000000800 */
[----:B------:R-:W0:Y:S07]  /*0010*/  S2R R0, SR_TID.X ;  /* 0x0000000000007919 */ /* 0x000e2e0000002100 */
[----:B------:R-:W0:Y:S01]  /*0020*/  S2UR UR4, SR_CTAID.X ;  /* 0x00000000000479c3 */ /* 0x000e220000002500 */
[----:B------:R-:W1:Y:S07]  /*0030*/  LDCU UR5, c[0x0][0x398] ;  /* 0x00007300ff0577ac */ /* 0x000e6e0008000800 */
[----:B------:R-:W0:Y:S02]  /*0040*/  LDC R9, c[0x0][0x360] ;  /* 0x0000d800ff097b82 */ /* 0x000e240000000800 */
[----:B0-----:R-:W-:-:S05]  /*0050*/  IMAD R9, R9, UR4, R0 ;  /* 0x0000000409097c24 */ /* 0x001fca000f8e0200 */
[----:B-1----:R-:W-:-:S13]  /*0060*/  ISETP.GE.AND P0, PT, R9, UR5, PT ;  /* 0x0000000509007c0c */ /* 0x002fda000bf06270 */
[----:B------:R-:W-:Y:S05]  /*0070*/  @P0 EXIT ;  /* 0x000000000000094d */ /* 0x000fea0003800000 */
[----:B------:R-:W0:Y:S01]  /*0080*/  LDC.64 R2, c[0x0][0x380] ;  /* 0x0000e000ff027b82 */ /* 0x000e220000000a00 */
[----:B------:R-:W1:Y:S07]  /*0090*/  LDCU.64 UR4, c[0x0][0x358] ;  /* 0x00006b00ff0477ac */ /* 0x000e6e0008000a00 */
[----:B------:R-:W2:Y:S08]  /*00a0*/  LDC.64 R4, c[0x0][0x388] ;  /* 0x0000e200ff047b82 */ /* 0x000eb00000000a00 */
[----:B------:R-:W3:Y:S01]  /*00b0*/  LDC.64 R6, c[0x0][0x390] ;  /* 0x0000e400ff067b82 */ /* 0x000ee20000000a00 */
[----:B0-----:R-:W-:-:S06]  /*00c0*/  IMAD.WIDE R2, R9, 0x4, R2 ;  /* 0x0000000409027825 */ /* 0x001fcc00078e0202 */
[----:B-1----:R-:W4:Y:S01]  /*00d0*/  LDG.E R2, desc[UR4][R2.64] ;  /* 0x0000000402027981 */ /* 0x002f22000c1e1900 */
[----:B--2---:R-:W-:-:S06]  /*00e0*/  IMAD.WIDE R4, R9, 0x4, R4 ;  /* 0x0000000409047825 */ /* 0x004fcc00078e0204 */
[----:B------:R-:W4:Y:S01]  /*00f0*/  LDG.E R5, desc[UR4][R4.64] ;  /* 0x0000000404057981 */ /* 0x000f22000c1e1900 */
[----:B---3--:R-:W-:-:S04]  /*0100*/  IMAD.WIDE R6, R9, 0x4, R6 ;  /* 0x0000000409067825 */ /* 0x008fc800078e0206 */
[----:B----4-:R-:W-:-:S05]  /*0110*/  FADD R9, R2, R5 ;  /* 0x0000000502097221 */ /* 0x010fca0000000000 */
[----:B------:R-:W-:Y:S01]  /*0120*/  STG.E desc[UR4][R6.64], R9 ;  /* 0x0000000906007986 */ /* 0x000fe2000c101904 */
[----:B------:R-:W-:Y:S05]  /*0130*/  EXIT ;  /* 0x000000000000794d */ /* 0x000fea0003800000 */
.L_x_0:
[----:B------:R-:W-:-:S00]  /*0140*/  BRA `(.L_x_0) ;  /* 0xfffffffc00fc7947 */ /* 0x000fc0000383ffff */
[----:B------:R-:W-:-:S00]  /*0150*/  NOP ;  /* 0x0000000000007918 */ /* 0x000fc00000000000 */
        /* <DEDUP_REMOVED lines=10> */
.L_x_1:


//--------------------- .nv.shared.reserved.0     --------------------------
	.section	.nv.shared.reserved.0,"aw",@nobits
	.weak		__nv_reservedSMEM_offset_0_alias
	.size		__nv_reservedSMEM_offset_0_alias, 0, 64
	.other		__nv_reservedSMEM_offset_0_alias,@"STO_CUDA_RESERVED_SHARED STV_DEFAULT"
__nv_reservedSMEM_offset_0_alias:
	.zero		0
	.zero		64


//--------------------- .nv.constant0._Z13vectAddditionPfS_S_i --------------------------
	.section	.nv.constant0._Z13vectAddditionPfS_S_i,"a",@progbits
	.sectionflags	@""
	.align	4
.nv.constant0._Z13vectAddditionPfS_S_i:
	.zero		924


//--------------------- SYMBOLS --------------------------

	.type		.nv.reservedSmem.offset0,@object
	.size		.nv.reservedSmem.offset0,0x4
